//
// Generated by NVIDIA NVVM Compiler
//
// Compiler Build ID: CL-36424714
// Cuda compilation tools, release 13.0, V13.0.88
// Based on NVVM 20.0.0
//

.version 9.0
.target sm_100
.address_size 64

	// .globl	_Z5countPcS_Pii
// _ZZ5countPcS_PiiE3res has been demoted

.visible .entry _Z5countPcS_Pii(
	.param .u64 .ptr .align 1 _Z5countPcS_Pii_param_0,
	.param .u64 .ptr .align 1 _Z5countPcS_Pii_param_1,
	.param .u64 .ptr .align 1 _Z5countPcS_Pii_param_2,
	.param .u32 _Z5countPcS_Pii_param_3
)
{
	.reg .pred 	%p<16>;
	.reg .b16 	%rs<9>;
	.reg .b32 	%r<46>;
	.reg .b64 	%rd<12>;
	// demoted variable
	.shared .align 4 .b8 _ZZ5countPcS_PiiE3res[4096];
	ld.param.u64 	%rd2, [_Z5countPcS_Pii_param_0];
	ld.param.u64 	%rd3, [_Z5countPcS_Pii_param_1];
	ld.param.u64 	%rd1, [_Z5countPcS_Pii_param_2];
	cvta.to.global.u64 	%rd4, %rd3;
	cvta.to.global.u64 	%rd5, %rd2;
	mov.u32 	%r1, %tid.x;
	mov.u32 	%r2, %ctaid.x;
	shl.b32 	%r4, %r2, 12;
	shl.b32 	%r5, %r1, 2;
	or.b32  	%r6, %r4, %r5;
	cvt.u64.u32 	%rd6, %r6;
	add.s64 	%rd7, %rd5, %rd6;
	ld.global.u8 	%rs1, [%rd7];
	add.s64 	%rd8, %rd4, %rd6;
	ld.global.u8 	%rs2, [%rd8];
	setp.ne.s16 	%p1, %rs1, %rs2;
	selp.u32 	%r7, 1, 0, %p1;
	mov.u32 	%r8, _ZZ5countPcS_PiiE3res;
	add.s32 	%r3, %r8, %r5;
	ld.global.u8 	%rs3, [%rd7+1];
	ld.global.u8 	%rs4, [%rd8+1];
	setp.ne.s16 	%p2, %rs3, %rs4;
	selp.u32 	%r9, 1, 0, %p2;
	add.s32 	%r10, %r7, %r9;
	ld.global.u8 	%rs5, [%rd7+2];
	ld.global.u8 	%rs6, [%rd8+2];
	setp.ne.s16 	%p3, %rs5, %rs6;
	selp.u32 	%r11, 1, 0, %p3;
	add.s32 	%r12, %r10, %r11;
	ld.global.u8 	%rs7, [%rd7+3];
	ld.global.u8 	%rs8, [%rd8+3];
	setp.ne.s16 	%p4, %rs7, %rs8;
	selp.u32 	%r13, 1, 0, %p4;
	add.s32 	%r14, %r12, %r13;
	st.shared.u32 	[%r3], %r14;
	bar.sync 	0;
	setp.gt.u32 	%p5, %r1, 511;
	@%p5 bra 	$L__BB0_2;
	ld.shared.u32 	%r15, [%r3+2048];
	ld.shared.u32 	%r16, [%r3];
	add.s32 	%r17, %r16, %r15;
	st.shared.u32 	[%r3], %r17;
$L__BB0_2:
	bar.sync 	0;
	setp.gt.u32 	%p6, %r1, 255;
	@%p6 bra 	$L__BB0_4;
	ld.shared.u32 	%r18, [%r3+1024];
	ld.shared.u32 	%r19, [%r3];
	add.s32 	%r20, %r19, %r18;
	st.shared.u32 	[%r3], %r20;
$L__BB0_4:
	bar.sync 	0;
	setp.gt.u32 	%p7, %r1, 127;
	@%p7 bra 	$L__BB0_6;
	ld.shared.u32 	%r21, [%r3+512];
	ld.shared.u32 	%r22, [%r3];
	add.s32 	%r23, %r22, %r21;
	st.shared.u32 	[%r3], %r23;
$L__BB0_6:
	bar.sync 	0;
	setp.gt.u32 	%p8, %r1, 63;
	@%p8 bra 	$L__BB0_8;
	ld.shared.u32 	%r24, [%r3+256];
	ld.shared.u32 	%r25, [%r3];
	add.s32 	%r26, %r25, %r24;
	st.shared.u32 	[%r3], %r26;
$L__BB0_8:
	bar.sync 	0;
	setp.gt.u32 	%p9, %r1, 31;
	@%p9 bra 	$L__BB0_10;
	ld.shared.u32 	%r27, [%r3+128];
	ld.shared.u32 	%r28, [%r3];
	add.s32 	%r29, %r28, %r27;
	st.shared.u32 	[%r3], %r29;
$L__BB0_10:
	bar.sync 	0;
	setp.gt.u32 	%p10, %r1, 15;
	@%p10 bra 	$L__BB0_12;
	ld.shared.u32 	%r30, [%r3+64];
	ld.shared.u32 	%r31, [%r3];
	add.s32 	%r32, %r31, %r30;
	st.shared.u32 	[%r3], %r32;
$L__BB0_12:
	bar.sync 	0;
	setp.gt.u32 	%p11, %r1, 7;
	@%p11 bra 	$L__BB0_14;
	ld.shared.u32 	%r33, [%r3+32];
	ld.shared.u32 	%r34, [%r3];
	add.s32 	%r35, %r34, %r33;
	st.shared.u32 	[%r3], %r35;
$L__BB0_14:
	bar.sync 	0;
	setp.gt.u32 	%p12, %r1, 3;
	@%p12 bra 	$L__BB0_16;
	ld.shared.u32 	%r36, [%r3+16];
	ld.shared.u32 	%r37, [%r3];
	add.s32 	%r38, %r37, %r36;
	st.shared.u32 	[%r3], %r38;
$L__BB0_16:
	bar.sync 	0;
	setp.gt.u32 	%p13, %r1, 1;
	@%p13 bra 	$L__BB0_18;
	ld.shared.u32 	%r39, [%r3+8];
	ld.shared.u32 	%r40, [%r3];
	add.s32 	%r41, %r40, %r39;
	st.shared.u32 	[%r3], %r41;
$L__BB0_18:
	bar.sync 	0;
	setp.ne.s32 	%p14, %r1, 0;
	@%p14 bra 	$L__BB0_20;
	ld.shared.u32 	%r42, [_ZZ5countPcS_PiiE3res+4];
	ld.shared.u32 	%r43, [%r3];
	add.s32 	%r44, %r43, %r42;
	st.shared.u32 	[%r3], %r44;
$L__BB0_20:
	setp.ne.s32 	%p15, %r1, 0;
	bar.sync 	0;
	@%p15 bra 	$L__BB0_22;
	ld.shared.u32 	%r45, [_ZZ5countPcS_PiiE3res];
	cvta.to.global.u64 	%rd9, %rd1;
	mul.wide.u32 	%rd10, %r2, 4;
	add.s64 	%rd11, %rd9, %rd10;
	st.global.u32 	[%rd11], %r45;
$L__BB0_22:
	ret;

}


// ===== COMPILED SASS (sm_100) =====

	.target	sm_100

	.elftype	@"ET_EXEC"


//--------------------- .note.nv.tkinfo           --------------------------
	.section	.note.nv.tkinfo,"",@"SHT_NOTE"
	.sectionflags	@"SHF_NOTE_NV_TKINFO"
	.tkinfo
        /*0018*/ 	.word	0x00000002
        /*0030*/ 	.string	""
        /*0030*/ 	.string	"ptxas"
        /*0030*/ 	.string	"Cuda compilation tools, release 13.0, V13.0.88"
        /*0030*/ 	.string	"Build cuda_13.0.r13.0/compiler.36424714_0"
        /*0030*/ 	.string	"-arch sm_100 -m 64 "



//--------------------- .note.nv.cuinfo           --------------------------
	.section	.note.nv.cuinfo,"",@"SHT_NOTE"
	.sectionflags	@"SHF_NOTE_NV_CUINFO"
        /*0018*/ 	.short	0x0002
        /*001a*/ 	.short	0x0064
        /*001c*/ 	.short	0x0082
	.zero		2


//--------------------- .nv.info                  --------------------------
	.section	.nv.info,"",@"SHT_CUDA_INFO"
	.align	4


	//----- nvinfo : EIATTR_REGCOUNT
	.align		4
        /*0000*/ 	.byte	0x04, 0x2f
        /*0002*/ 	.short	(.L_1 - .L_0)
	.align		4
.L_0:
        /*0004*/ 	.word	index@(_Z5countPcS_Pii)
        /*0008*/ 	.word	0x00000012


	//----- nvinfo : EIATTR_FRAME_SIZE
	.align		4
.L_1:
        /*000c*/ 	.byte	0x04, 0x11
        /*000e*/ 	.short	(.L_3 - .L_2)
	.align		4
.L_2:
        /*0010*/ 	.word	index@(_Z5countPcS_Pii)
        /*0014*/ 	.word	0x00000000


	//----- nvinfo : EIATTR_MIN_STACK_SIZE
	.align		4
.L_3:
        /*0018*/ 	.byte	0x04, 0x12
        /*001a*/ 	.short	(.L_5 - .L_4)
	.align		4
.L_4:
        /*001c*/ 	.word	index@(_Z5countPcS_Pii)
        /*0020*/ 	.word	0x00000000
.L_5:


//--------------------- .nv.compat                --------------------------
	.section	.nv.compat,"",@"SHT_CUDA_COMPAT_INFO"
	.align	4
        /*0000*/ 	.byte	0x02, 0x09, 0x00, 0x00, 0x02, 0x02, 0x01, 0x00, 0x02, 0x05, 0x05, 0x00, 0x03, 0x07, 0x01, 0x01
        /*0010*/ 	.byte	0x02, 0x03, 0x00, 0x00, 0x02, 0x06, 0x01, 0x00, 0x04, 0x0b, 0x08, 0x00, 0x09, 0x00, 0x00, 0x00
        /*0020*/ 	.byte	0x00, 0x00, 0x00, 0x00


//--------------------- .nv.info._Z5countPcS_Pii  --------------------------
	.section	.nv.info._Z5countPcS_Pii,"",@"SHT_CUDA_INFO"
	.sectionflags	@""
	.align	4


	//----- nvinfo : EIATTR_CUDA_API_VERSION
	.align		4
        /*0000*/ 	.byte	0x04, 0x37
        /*0002*/ 	.short	(.L_7 - .L_6)
.L_6:
        /*0004*/ 	.word	0x00000082


	//----- nvinfo : EIATTR_KPARAM_INFO
	.align		4
.L_7:
        /*0008*/ 	.byte	0x04, 0x17
        /*000a*/ 	.short	(.L_9 - .L_8)
.L_8:
        /*000c*/ 	.word	0x00000000
        /*0010*/ 	.short	0x0003
        /*0012*/ 	.short	0x0018
        /*0014*/ 	.byte	0x00, 0xf0, 0x11, 0x00


	//----- nvinfo : EIATTR_KPARAM_INFO
	.align		4
.L_9:
        /*0018*/ 	.byte	0x04, 0x17
        /*001a*/ 	.short	(.L_11 - .L_10)
.L_10:
        /*001c*/ 	.word	0x00000000
        /*0020*/ 	.short	0x0002
        /*0022*/ 	.short	0x0010
        /*0024*/ 	.byte	0x00, 0xf5, 0x21, 0x00


	//----- nvinfo : EIATTR_KPARAM_INFO
	.align		4
.L_11:
        /*0028*/ 	.byte	0x04, 0x17
        /*002a*/ 	.short	(.L_13 - .L_12)
.L_12:
        /*002c*/ 	.word	0x00000000
        /*0030*/ 	.short	0x0001
        /*0032*/ 	.short	0x0008
        /*0034*/ 	.byte	0x00, 0xf5, 0x21, 0x00


	//----- nvinfo : EIATTR_KPARAM_INFO
	.align		4
.L_13:
        /*0038*/ 	.byte	0x04, 0x17
        /*003a*/ 	.short	(.L_15 - .L_14)
.L_14:
        /*003c*/ 	.word	0x00000000
        /*0040*/ 	.short	0x0000
        /*0042*/ 	.short	0x0000
        /*0044*/ 	.byte	0x00, 0xf5, 0x21, 0x00


	//----- nvinfo : EIATTR_SPARSE_MMA_MASK
	.align		4
.L_15:
        /*0048*/ 	.byte	0x03, 0x50
        /*004a*/ 	.short	0x0000


	//----- nvinfo : EIATTR_MAXREG_COUNT
	.align		4
        /*004c*/ 	.byte	0x03, 0x1b
        /*004e*/ 	.short	0x00ff


	//----- nvinfo : EIATTR_NUM_BARRIERS
	.align		4
        /*0050*/ 	.byte	0x02, 0x4c
        /*0052*/ 	.byte	0x01
	.zero		1


	//----- nvinfo : EIATTR_MERCURY_ISA_VERSION
	.align		4
        /*0054*/ 	.byte	0x03, 0x5f
        /*0056*/ 	.short	0x0101


	//----- nvinfo : EIATTR_VRC_CTA_INIT_COUNT
	.align		4
        /*0058*/ 	.byte	0x02, 0x4a
	.zero		1
	.zero		1


	//----- nvinfo : EIATTR_EXIT_INSTR_OFFSETS
	.align		4
        /*005c*/ 	.byte	0x04, 0x1c
        /*005e*/ 	.short	(.L_17 - .L_16)


	//   ....[0]....
.L_16:
        /*0060*/ 	.word	0x00000610


	//   ....[1]....
        /*0064*/ 	.word	0x00000660


	//----- nvinfo : EIATTR_CBANK_PARAM_SIZE
	.align		4
.L_17:
        /*0068*/ 	.byte	0x03, 0x19
        /*006a*/ 	.short	0x001c


	//----- nvinfo : EIATTR_PARAM_CBANK
	.align		4
        /*006c*/ 	.byte	0x04, 0x0a
        /*006e*/ 	.short	(.L_19 - .L_18)
	.align		4
.L_18:
        /*0070*/ 	.word	index@(.nv.constant0._Z5countPcS_Pii)
        /*0074*/ 	.short	0x0380
        /*0076*/ 	.short	0x001c


	//----- nvinfo : EIATTR_SW_WAR
	.align		4
.L_19:
        /*0078*/ 	.byte	0x04, 0x36
        /*007a*/ 	.short	(.L_21 - .L_20)
.L_20:
        /*007c*/ 	.word	0x00000008
.L_21:


//--------------------- .nv.callgraph             --------------------------
	.section	.nv.callgraph,"",@"SHT_CUDA_CALLGRAPH"
	.align	4
	.sectionentsize	8
	.align		4
        /*0000*/ 	.word	0x00000000
	.align		4
        /*0004*/ 	.word	0xffffffff
	.align		4
        /*0008*/ 	.word	0x00000000
	.align		4
        /*000c*/ 	.word	0xfffffffe
	.align		4
        /*0010*/ 	.word	0x00000000
	.align		4
        /*0014*/ 	.word	0xfffffffd
	.align		4
        /*0018*/ 	.word	0x00000000
	.align		4
        /*001c*/ 	.word	0xfffffffc


//--------------------- .text._Z5countPcS_Pii     --------------------------
	.section	.text._Z5countPcS_Pii,"ax",@progbits
	.align	128
        .global         _Z5countPcS_Pii
        .type           _Z5countPcS_Pii,@function
        .size           _Z5countPcS_Pii,(.L_x_1 - _Z5countPcS_Pii)
        .other          _Z5countPcS_Pii,@"STO_CUDA_ENTRY STV_DEFAULT"
_Z5countPcS_Pii:
.text._Z5countPcS_Pii:
[----:B------:R-:W-:Y:S01]  /*0000*/  LDC R1, c[0x0][0x37c] ;  /* 0x0000df00ff017b82 */ /* 0x000fe20000000800 */
[----:B------:R-:W0:Y:S01]  /*0010*/  S2R R0, SR_CTAID.X ;  /* 0x0000000000007919 */ /* 0x000e220000002500 */
[----:B------:R-:W1:Y:S01]  /*0020*/  LDCU.128 UR8, c[0x0][0x380] ;  /* 0x00007000ff0877ac */ /* 0x000e620008000c00 */
[----:B------:R-:W2:Y:S01]  /*0030*/  S2R R15, SR_TID.X ;  /* 0x00000000000f7919 */ /* 0x000ea20000002100 */
[----:B------:R-:W3:Y:S01]  /*0040*/  LDCU.64 UR6, c[0x0][0x358] ;  /* 0x00006b00ff0677ac */ /* 0x000ee20008000a00 */
[----:B0-----:R-:W-:Y:S02]  /*0050*/  IMAD.SHL.U32 R3, R0, 0x1000, RZ ;  /* 0x0000100000037824 */ /* 0x001fe400078e00ff */
[----:B--2---:R-:W-:-:S05]  /*0060*/  IMAD.SHL.U32 R2, R15, 0x4, RZ ;  /* 0x000000040f027824 */ /* 0x004fca00078e00ff */
[----:B------:R-:W-:-:S04]  /*0070*/  LOP3.LUT R3, R3, R2, RZ, 0xfc, !PT ;  /* 0x0000000203037212 */ /* 0x000fc800078efcff */
[C---:B-1----:R-:W-:Y:S02]  /*0080*/  IADD3 R4, P0, PT, R3.reuse, UR8, RZ ;  /* 0x0000000803047c10 */ /* 0x042fe4000ff1e0ff */
[----:B------:R-:W-:-:S03]  /*0090*/  IADD3 R6, P1, PT, R3, UR10, RZ ;  /* 0x0000000a03067c10 */ /* 0x000fc6000ff3e0ff */
[----:B------:R-:W-:Y:S02]  /*00a0*/  IMAD.X R5, RZ, RZ, UR9, P0 ;  /* 0x00000009ff057e24 */ /* 0x000fe400080e06ff */
[----:B------:R-:W-:-:S03]  /*00b0*/  IMAD.X R7, RZ, RZ, UR11, P1 ;  /* 0x0000000bff077e24 */ /* 0x000fc600088e06ff */
[----:B---3--:R-:W2:Y:S04]  /*00c0*/  LDG.E.U8 R9, desc[UR6][R4.64+0x1] ;  /* 0x0000010604097981 */ /* 0x008ea8000c1e1100 */
[----:B------:R-:W2:Y:S04]  /*00d0*/  LDG.E.U8 R10, desc[UR6][R6.64+0x1] ;  /* 0x00000106060a7981 */ /* 0x000ea8000c1e1100 */
[----:B------:R-:W3:Y:S04]  /*00e0*/  LDG.E.U8 R3, desc[UR6][R4.64] ;  /* 0x0000000604037981 */ /* 0x000ee8000c1e1100 */
[----:B------:R-:W3:Y:S04]  /*00f0*/  LDG.E.U8 R8, desc[UR6][R6.64] ;  /* 0x0000000606087981 */ /* 0x000ee8000c1e1100 */
[----:B------:R-:W4:Y:S04]  /*0100*/  LDG.E.U8 R11, desc[UR6][R4.64+0x2] ;  /* 0x00000206040b7981 */ /* 0x000f28000c1e1100 */
[----:B------:R-:W4:Y:S04]  /*0110*/  LDG.E.U8 R12, desc[UR6][R6.64+0x2] ;  /* 0x00000206060c7981 */ /* 0x000f28000c1e1100 */
[----:B------:R-:W5:Y:S04]  /*0120*/  LDG.E.U8 R13, desc[UR6][R4.64+0x3] ;  /* 0x00000306040d7981 */ /* 0x000f68000c1e1100 */
[----:B------:R-:W5:Y:S01]  /*0130*/  LDG.E.U8 R14, desc[UR6][R6.64+0x3] ;  /* 0x00000306060e7981 */ /* 0x000f62000c1e1100 */
[----:B------:R-:W0:Y:S01]  /*0140*/  S2UR UR5, SR_CgaCtaId ;  /* 0x00000000000579c3 */ /* 0x000e220000008800 */
[----:B------:R-:W-:-:S02]  /*0150*/  UMOV UR4, 0x400 ;  /* 0x0000040000047882 */ /* 0x000fc40000000000 */
[----:B0-----:R-:W-:Y:S01]  /*0160*/  ULEA UR4, UR5, UR4, 0x18 ;  /* 0x0000000405047291 */ /* 0x001fe2000f8ec0ff */
[----:B--2---:R-:W-:Y:S02]  /*0170*/  ISETP.NE.AND P0, PT, R9, R10, PT ;  /* 0x0000000a0900720c */ /* 0x004fe40003f05270 */
[----:B---3--:R-:W-:Y:S01]  /*0180*/  ISETP.NE.AND P1, PT, R3, R8, PT ;  /* 0x000000080300720c */ /* 0x008fe20003f25270 */
[----:B------:R-:W-:Y:S01]  /*0190*/  IMAD.MOV.U32 R8, RZ, RZ, 0x2 ;  /* 0x00000002ff087424 */ /* 0x000fe200078e00ff */
[----:B------:R-:W-:-:S09]  /*01a0*/  SEL R3, RZ, 0x1, !P0 ;  /* 0x00000001ff037807 */ /* 0x000fd20004000000 */
[----:B------:R-:W-:Y:S01]  /*01b0*/  @!P0 IMAD.MOV R8, RZ, RZ, 0x1 ;  /* 0x00000001ff088424 */ /* 0x000fe200078e02ff */
[----:B----4-:R-:W-:Y:S01]  /*01c0*/  ISETP.NE.AND P0, PT, R11, R12, PT ;  /* 0x0000000c0b00720c */ /* 0x010fe20003f05270 */
[----:B------:R-:W-:Y:S01]  /*01d0*/  @!P1 IMAD.MOV R8, RZ, RZ, R3 ;  /* 0x000000ffff089224 */ /* 0x000fe200078e0203 */
[----:B-----5:R-:W-:-:S04]  /*01e0*/  ISETP.NE.AND P1, PT, R13, R14, PT ;  /* 0x0000000e0d00720c */ /* 0x020fc80003f25270 */
[----:B------:R-:W-:-:S07]  /*01f0*/  IADD3 R3, PT, PT, R8, 0x1, RZ ;  /* 0x0000000108037810 */ /* 0x000fce0007ffe0ff */
[----:B------:R-:W-:Y:S01]  /*0200*/  @!P0 IMAD.MOV R3, RZ, RZ, R8 ;  /* 0x000000ffff038224 */ /* 0x000fe200078e0208 */
[----:B------:R-:W-:-:S03]  /*0210*/  ISETP.GT.U32.AND P0, PT, R15, 0x1ff, PT ;  /* 0x000001ff0f00780c */ /* 0x000fc60003f04070 */
[----:B------:R-:W-:Y:S02]  /*0220*/  VIADD R7, R3, 0x1 ;  /* 0x0000000103077836 */ /* 0x000fe40000000000 */
[----:B------:R-:W-:Y:S01]  /*0230*/  @!P1 IMAD.MOV R7, RZ, RZ, R3 ;  /* 0x000000ffff079224 */ /* 0x000fe200078e0203 */
[----:B------:R-:W-:-:S04]  /*0240*/  ISETP.GT.U32.AND P1, PT, R15, 0xff, PT ;  /* 0x000000ff0f00780c */ /* 0x000fc80003f24070 */
[----:B------:R-:W-:Y:S01]  /*0250*/  STS [R2+UR4], R7 ;  /* 0x0000000702007988 */ /* 0x000fe20008000804 */
[----:B------:R-:W-:Y:S06]  /*0260*/  BAR.SYNC.DEFER_BLOCKING 0x0 ;  /* 0x0000000000007b1d */ /* 0x000fec0000010000 */
[----:B------:R-:W-:Y:S04]  /*0270*/  @!P0 LDS R3, [R2+UR4+0x800] ;  /* 0x0008000402038984 */ /* 0x000fe80008000800 */
[----:B------:R-:W0:Y:S02]  /*0280*/  @!P0 LDS R4, [R2+UR4] ;  /* 0x0000000402048984 */ /* 0x000e240008000800 */
[----:B0-----:R-:W-:-:S05]  /*0290*/  @!P0 IMAD.IADD R3, R3, 0x1, R4 ;  /* 0x0000000103038824 */ /* 0x001fca00078e0204 */
[----:B------:R-:W-:Y:S01]  /*02a0*/  @!P0 STS [R2+UR4], R3 ;  /* 0x0000000302008988 */ /* 0x000fe20008000804 */
[----:B------:R-:W-:Y:S01]  /*02b0*/  BAR.SYNC.DEFER_BLOCKING 0x0 ;  /* 0x0000000000007b1d */ /* 0x000fe20000010000 */
[----:B------:R-:W-:-:S05]  /*02c0*/  ISETP.GT.U32.AND P0, PT, R15, 0x7f, PT ;  /* 0x0000007f0f00780c */ /* 0x000fca0003f04070 */
[----:B------:R-:W-:Y:S04]  /*02d0*/  @!P1 LDS R4, [R2+UR4+0x400] ;  /* 0x0004000402049984 */ /* 0x000fe80008000800 */
[----:B------:R-:W0:Y:S02]  /*02e0*/  @!P1 LDS R5, [R2+UR4] ;  /* 0x0000000402059984 */ /* 0x000e240008000800 */
[----:B0-----:R-:W-:-:S05]  /*02f0*/  @!P1 IADD3 R5, PT, PT, R4, R5, RZ ;  /* 0x0000000504059210 */ /* 0x001fca0007ffe0ff */
[----:B------:R-:W-:Y:S01]  /*0300*/  @!P1 STS [R2+UR4], R5 ;  /* 0x0000000502009988 */ /* 0x000fe20008000804 */
[----:B------:R-:W-:Y:S01]  /*0310*/  BAR.SYNC.DEFER_BLOCKING 0x0 ;  /* 0x0000000000007b1d */ /* 0x000fe20000010000 */
[----:B------:R-:W-:-:S05]  /*0320*/  ISETP.GT.U32.AND P1, PT, R15, 0x3f, PT ;  /* 0x0000003f0f00780c */ /* 0x000fca0003f24070 */
        /* <DEDUP_REMOVED lines=35> */
[----:B------:R-:W-:-:S05]  /*0560*/  ISETP.NE.AND P1, PT, R15, RZ, PT ;  /* 0x000000ff0f00720c */ /* 0x000fca0003f25270 */
[----:B------:R-:W-:Y:S04]  /*0570*/  @!P0 LDS R4, [R2+UR4+0x8] ;  /* 0x0000080402048984 */ /* 0x000fe80008000800 */
[----:B------:R-:W0:Y:S02]  /*0580*/  @!P0 LDS R7, [R2+UR4] ;  /* 0x0000000402078984 */ /* 0x000e240008000800 */
[----:B0-----:R-:W-:-:S05]  /*0590*/  @!P0 IMAD.IADD R7, R4, 0x1, R7 ;  /* 0x0000000104078824 */ /* 0x001fca00078e0207 */
[----:B------:R-:W-:Y:S01]  /*05a0*/  @!P0 STS [R2+UR4], R7 ;  /* 0x0000000702008988 */ /* 0x000fe20008000804 */
[----:B------:R-:W-:Y:S06]  /*05b0*/  BAR.SYNC.DEFER_BLOCKING 0x0 ;  /* 0x0000000000007b1d */ /* 0x000fec0000010000 */
[----:B------:R-:W-:Y:S04]  /*05c0*/  @!P1 LDS R3, [UR4+0x4] ;  /* 0x00000404ff039984 */ /* 0x000fe80008000800 */
[----:B------:R-:W0:Y:S02]  /*05d0*/  @!P1 LDS R4, [R2+UR4] ;  /* 0x0000000402049984 */ /* 0x000e240008000800 */
[----:B0-----:R-:W-:-:S05]  /*05e0*/  @!P1 IMAD.IADD R3, R3, 0x1, R4 ;  /* 0x0000000103039824 */ /* 0x001fca00078e0204 */
[----:B------:R0:W-:Y:S01]  /*05f0*/  @!P1 STS [R2+UR4], R3 ;  /* 0x0000000302009988 */ /* 0x0001e20008000804 */
[----:B------:R-:W-:Y:S06]  /*0600*/  BAR.SYNC.DEFER_BLOCKING 0x0 ;  /* 0x0000000000007b1d */ /* 0x000fec0000010000 */
[----:B------:R-:W-:Y:S05]  /*0610*/  @P1 EXIT ;  /* 0x000000000000194d */ /* 0x000fea0003800000 */
[----:B------:R-:W1:Y:S01]  /*0620*/  LDS R5, [UR4] ;  /* 0x00000004ff057984 */ /* 0x000e620008000800 */
[----:B0-----:R-:W0:Y:S02]  /*0630*/  LDC.64 R2, c[0x0][0x390] ;  /* 0x0000e400ff027b82 */ /* 0x001e240000000a00 */
[----:B0-----:R-:W-:-:S05]  /*0640*/  IMAD.WIDE.U32 R2, R0, 0x4, R2 ;  /* 0x0000000400027825 */ /* 0x001fca00078e0002 */
[----:B-1----:R-:W-:Y:S01]  /*0650*/  STG.E desc[UR6][R2.64], R5 ;  /* 0x0000000502007986 */ /* 0x002fe2000c101906 */
[----:B------:R-:W-:Y:S05]  /*0660*/  EXIT ;  /* 0x000000000000794d */ /* 0x000fea0003800000 */
.L_x_0:
[----:B------:R-:W-:-:S00]  /*0670*/  BRA `(.L_x_0) ;  /* 0xfffffffc00fc7947 */ /* 0x000fc0000383ffff */
[----:B------:R-:W-:-:S00]  /*0680*/  NOP ;  /* 0x0000000000007918 */ /* 0x000fc00000000000 */
[----:B------:R-:W-:-:S00]  /*0690*/  NOP ;  /* 0x0000000000007918 */ /* 0x000fc00000000000 */
[----:B------:R-:W-:-:S00]  /*06a0*/  NOP ;  /* 0x0000000000007918 */ /* 0x000fc00000000000 */
[----:B------:R-:W-:-:S00]  /*06b0*/  NOP ;  /* 0x0000000000007918 */ /* 0x000fc00000000000 */
[----:B------:R-:W-:-:S00]  /*06c0*/  NOP ;  /* 0x0000000000007918 */ /* 0x000fc00000000000 */
[----:B------:R-:W-:-:S00]  /*06d0*/  NOP ;  /* 0x0000000000007918 */ /* 0x000fc00000000000 */
[----:B------:R-:W-:-:S00]  /*06e0*/  NOP ;  /* 0x0000000000007918 */ /* 0x000fc00000000000 */
[----:B------:R-:W-:-:S00]  /*06f0*/  NOP ;  /* 0x0000000000007918 */ /* 0x000fc00000000000 */
.L_x_1:


//--------------------- .nv.shared._Z5countPcS_Pii --------------------------
	.section	.nv.shared._Z5countPcS_Pii,"aw",@nobits
	.sectionflags	@""
	.align	4
.nv.shared._Z5countPcS_Pii:
	.zero		5120


//--------------------- .nv.shared.reserved.0     --------------------------
	.section	.nv.shared.reserved.0,"aw",@nobits
	.weak		__nv_reservedSMEM_offset_0_alias
	.size		__nv_reservedSMEM_offset_0_alias, 0, 64
	.other		__nv_reservedSMEM_offset_0_alias,@"STO_CUDA_RESERVED_SHARED STV_DEFAULT"
__nv_reservedSMEM_offset_0_alias:
	.zero		0
	.zero		64


//--------------------- .nv.constant0._Z5countPcS_Pii --------------------------
	.section	.nv.constant0._Z5countPcS_Pii,"a",@progbits
	.sectionflags	@""
	.align	4
.nv.constant0._Z5countPcS_Pii:
	.zero		924


//--------------------- SYMBOLS --------------------------

	.type		.nv.reservedSmem.offset0,@object
	.size		.nv.reservedSmem.offset0,0x4
	.type		.nv.reservedSmem.cap,@object
	.size		.nv.reservedSmem.cap,0x4
